//
// Generated by NVIDIA NVVM Compiler
//
// Compiler Build ID: CL-36424714
// Cuda compilation tools, release 13.0, V13.0.88
// Based on NVVM 20.0.0
//

.version 9.0
.target sm_100
.address_size 64

	// .globl	_Z6kernelPmmS_m

.visible .entry _Z6kernelPmmS_m(
	.param .u64 .ptr .align 1 _Z6kernelPmmS_m_param_0,
	.param .u64 _Z6kernelPmmS_m_param_1,
	.param .u64 .ptr .align 1 _Z6kernelPmmS_m_param_2,
	.param .u64 _Z6kernelPmmS_m_param_3
)
{
	.reg .pred 	%p<6>;
	.reg .b32 	%r<13>;
	.reg .b64 	%rd<20>;

	ld.param.u64 	%rd8, [_Z6kernelPmmS_m_param_0];
	ld.param.u64 	%rd9, [_Z6kernelPmmS_m_param_1];
	ld.param.u64 	%rd10, [_Z6kernelPmmS_m_param_2];
	ld.param.u64 	%rd11, [_Z6kernelPmmS_m_param_3];
	cvta.to.global.u64 	%rd1, %rd10;
	mov.u32 	%r4, %tid.x;
	mov.u32 	%r5, %ctaid.x;
	mov.u32 	%r6, %ntid.x;
	mad.lo.s32 	%r7, %r5, %r6, %r4;
	cvt.u64.u32 	%rd2, %r7;
	setp.le.u64 	%p1, %rd11, %rd2;
	@%p1 bra 	$L__BB0_10;
	cvt.u32.u64 	%r8, %rd2;
	setp.lt.u32 	%p2, %r8, 4;
	@%p2 bra 	$L__BB0_9;
	cvt.u32.u64 	%r12, %rd9;
	cvta.to.global.u64 	%rd3, %rd8;
$L__BB0_3:
	add.s32 	%r12, %r12, -1;
	setp.lt.s32 	%p3, %r12, 1;
	@%p3 bra 	$L__BB0_10;
	mul.wide.u32 	%rd14, %r12, 8;
	add.s64 	%rd15, %rd3, %rd14;
	ld.global.u64 	%rd4, [%rd15];
	and.b64  	%rd16, %rd4, -4294967296;
	setp.ne.s64 	%p4, %rd16, 0;
	@%p4 bra 	$L__BB0_6;
	cvt.u32.u64 	%r9, %rd4;
	rem.u32 	%r11, %r8, %r9;
	cvt.u64.u32 	%rd19, %r11;
	bra.uni 	$L__BB0_7;
$L__BB0_6:
	rem.u64 	%rd19, %rd2, %rd4;
$L__BB0_7:
	setp.ne.s64 	%p5, %rd19, 0;
	@%p5 bra 	$L__BB0_3;
	shl.b64 	%rd17, %rd2, 3;
	add.s64 	%rd18, %rd1, %rd17;
	st.global.u64 	[%rd18], %rd4;
	bra.uni 	$L__BB0_10;
$L__BB0_9:
	shl.b64 	%rd12, %rd2, 3;
	add.s64 	%rd13, %rd1, %rd12;
	st.global.u64 	[%rd13], %rd2;
$L__BB0_10:
	ret;

}


// ===== COMPILED SASS (sm_100) =====

	.target	sm_100

	.elftype	@"ET_EXEC"


//--------------------- .note.nv.tkinfo           --------------------------
	.section	.note.nv.tkinfo,"",@"SHT_NOTE"
	.sectionflags	@"SHF_NOTE_NV_TKINFO"
	.tkinfo
        /*0018*/ 	.word	0x00000002
        /*0030*/ 	.string	""
        /*0030*/ 	.string	"ptxas"
        /*0030*/ 	.string	"Cuda compilation tools, release 13.0, V13.0.88"
        /*0030*/ 	.string	"Build cuda_13.0.r13.0/compiler.36424714_0"
        /*0030*/ 	.string	"-arch sm_100 -m 64 "



//--------------------- .note.nv.cuinfo           --------------------------
	.section	.note.nv.cuinfo,"",@"SHT_NOTE"
	.sectionflags	@"SHF_NOTE_NV_CUINFO"
        /*0018*/ 	.short	0x0002
        /*001a*/ 	.short	0x0064
        /*001c*/ 	.short	0x0082
	.zero		2


//--------------------- .nv.info                  --------------------------
	.section	.nv.info,"",@"SHT_CUDA_INFO"
	.align	4


	//----- nvinfo : EIATTR_REGCOUNT
	.align		4
        /*0000*/ 	.byte	0x04, 0x2f
        /*0002*/ 	.short	(.L_1 - .L_0)
	.align		4
.L_0:
        /*0004*/ 	.word	index@(_Z6kernelPmmS_m)
        /*0008*/ 	.word	0x00000016


	//----- nvinfo : EIATTR_FRAME_SIZE
	.align		4
.L_1:
        /*000c*/ 	.byte	0x04, 0x11
        /*000e*/ 	.short	(.L_3 - .L_2)
	.align		4
.L_2:
        /*0010*/ 	.word	index@($__internal_0_$__cuda_sm20_rem_u64)
        /*0014*/ 	.word	0x00000000


	//----- nvinfo : EIATTR_FRAME_SIZE
	.align		4
.L_3:
        /*0018*/ 	.byte	0x04, 0x11
        /*001a*/ 	.short	(.L_5 - .L_4)
	.align		4
.L_4:
        /*001c*/ 	.word	index@(_Z6kernelPmmS_m)
        /*0020*/ 	.word	0x00000000


	//----- nvinfo : EIATTR_MIN_STACK_SIZE
	.align		4
.L_5:
        /*0024*/ 	.byte	0x04, 0x12
        /*0026*/ 	.short	(.L_7 - .L_6)
	.align		4
.L_6:
        /*0028*/ 	.word	index@(_Z6kernelPmmS_m)
        /*002c*/ 	.word	0x00000000
.L_7:


//--------------------- .nv.compat                --------------------------
	.section	.nv.compat,"",@"SHT_CUDA_COMPAT_INFO"
	.align	4
        /*0000*/ 	.byte	0x02, 0x09, 0x00, 0x00, 0x02, 0x02, 0x01, 0x00, 0x02, 0x05, 0x05, 0x00, 0x03, 0x07, 0x01, 0x01
        /*0010*/ 	.byte	0x02, 0x03, 0x00, 0x00, 0x02, 0x06, 0x01, 0x00, 0x04, 0x0b, 0x08, 0x00, 0x09, 0x00, 0x00, 0x00
        /*0020*/ 	.byte	0x00, 0x00, 0x00, 0x00


//--------------------- .nv.info._Z6kernelPmmS_m  --------------------------
	.section	.nv.info._Z6kernelPmmS_m,"",@"SHT_CUDA_INFO"
	.sectionflags	@""
	.align	4


	//----- nvinfo : EIATTR_CUDA_API_VERSION
	.align		4
        /*0000*/ 	.byte	0x04, 0x37
        /*0002*/ 	.short	(.L_9 - .L_8)
.L_8:
        /*0004*/ 	.word	0x00000082


	//----- nvinfo : EIATTR_KPARAM_INFO
	.align		4
.L_9:
        /*0008*/ 	.byte	0x04, 0x17
        /*000a*/ 	.short	(.L_11 - .L_10)
.L_10:
        /*000c*/ 	.word	0x00000000
        /*0010*/ 	.short	0x0003
        /*0012*/ 	.short	0x0018
        /*0014*/ 	.byte	0x00, 0xf0, 0x21, 0x00


	//----- nvinfo : EIATTR_KPARAM_INFO
	.align		4
.L_11:
        /*0018*/ 	.byte	0x04, 0x17
        /*001a*/ 	.short	(.L_13 - .L_12)
.L_12:
        /*001c*/ 	.word	0x00000000
        /*0020*/ 	.short	0x0002
        /*0022*/ 	.short	0x0010
        /*0024*/ 	.byte	0x00, 0xf5, 0x21, 0x00


	//----- nvinfo : EIATTR_KPARAM_INFO
	.align		4
.L_13:
        /*0028*/ 	.byte	0x04, 0x17
        /*002a*/ 	.short	(.L_15 - .L_14)
.L_14:
        /*002c*/ 	.word	0x00000000
        /*0030*/ 	.short	0x0001
        /*0032*/ 	.short	0x0008
        /*0034*/ 	.byte	0x00, 0xf0, 0x21, 0x00


	//----- nvinfo : EIATTR_KPARAM_INFO
	.align		4
.L_15:
        /*0038*/ 	.byte	0x04, 0x17
        /*003a*/ 	.short	(.L_17 - .L_16)
.L_16:
        /*003c*/ 	.word	0x00000000
        /*0040*/ 	.short	0x0000
        /*0042*/ 	.short	0x0000
        /*0044*/ 	.byte	0x00, 0xf5, 0x21, 0x00


	//----- nvinfo : EIATTR_SPARSE_MMA_MASK
	.align		4
.L_17:
        /*0048*/ 	.byte	0x03, 0x50
        /*004a*/ 	.short	0x0000


	//----- nvinfo : EIATTR_MAXREG_COUNT
	.align		4
        /*004c*/ 	.byte	0x03, 0x1b
        /*004e*/ 	.short	0x00ff


	//----- nvinfo : EIATTR_MERCURY_ISA_VERSION
	.align		4
        /*0050*/ 	.byte	0x03, 0x5f
        /*0052*/ 	.short	0x0101


	//----- nvinfo : EIATTR_VRC_CTA_INIT_COUNT
	.align		4
        /*0054*/ 	.byte	0x02, 0x4a
	.zero		1
	.zero		1


	//----- nvinfo : EIATTR_EXIT_INSTR_OFFSETS
	.align		4
        /*0058*/ 	.byte	0x04, 0x1c
        /*005a*/ 	.short	(.L_19 - .L_18)


	//   ....[0]....
.L_18:
        /*005c*/ 	.word	0x00000080


	//   ....[1]....
        /*0060*/ 	.word	0x00000120


	//   ....[2]....
        /*0064*/ 	.word	0x00000370


	//   ....[3]....
        /*0068*/ 	.word	0x000003d0


	//----- nvinfo : EIATTR_CRS_STACK_SIZE
	.align		4
.L_19:
        /*006c*/ 	.byte	0x04, 0x1e
        /*006e*/ 	.short	(.L_21 - .L_20)
.L_20:
        /*0070*/ 	.word	0x00000000


	//----- nvinfo : EIATTR_CBANK_PARAM_SIZE
	.align		4
.L_21:
        /*0074*/ 	.byte	0x03, 0x19
        /*0076*/ 	.short	0x0020


	//----- nvinfo : EIATTR_PARAM_CBANK
	.align		4
        /*0078*/ 	.byte	0x04, 0x0a
        /*007a*/ 	.short	(.L_23 - .L_22)
	.align		4
.L_22:
        /*007c*/ 	.word	index@(.nv.constant0._Z6kernelPmmS_m)
        /*0080*/ 	.short	0x0380
        /*0082*/ 	.short	0x0020


	//----- nvinfo : EIATTR_SW_WAR
	.align		4
.L_23:
        /*0084*/ 	.byte	0x04, 0x36
        /*0086*/ 	.short	(.L_25 - .L_24)
.L_24:
        /*0088*/ 	.word	0x00000008
.L_25:


//--------------------- .nv.callgraph             --------------------------
	.section	.nv.callgraph,"",@"SHT_CUDA_CALLGRAPH"
	.align	4
	.sectionentsize	8
	.align		4
        /*0000*/ 	.word	0x00000000
	.align		4
        /*0004*/ 	.word	0xffffffff
	.align		4
        /*0008*/ 	.word	0x00000000
	.align		4
        /*000c*/ 	.word	0xfffffffe
	.align		4
        /*0010*/ 	.word	0x00000000
	.align		4
        /*0014*/ 	.word	0xfffffffd
	.align		4
        /*0018*/ 	.word	0x00000000
	.align		4
        /*001c*/ 	.word	0xfffffffc


//--------------------- .text._Z6kernelPmmS_m     --------------------------
	.section	.text._Z6kernelPmmS_m,"ax",@progbits
	.align	128
        .global         _Z6kernelPmmS_m
        .type           _Z6kernelPmmS_m,@function
        .size           _Z6kernelPmmS_m,(.L_x_7 - _Z6kernelPmmS_m)
        .other          _Z6kernelPmmS_m,@"STO_CUDA_ENTRY STV_DEFAULT"
_Z6kernelPmmS_m:
.text._Z6kernelPmmS_m:
[----:B------:R-:W-:Y:S01]  /*0000*/  LDC R1, c[0x0][0x37c] ;  /* 0x0000df00ff017b82 */ /* 0x000fe20000000800 */
[----:B------:R-:W0:Y:S07]  /*0010*/  S2R R2, SR_TID.X ;  /* 0x0000000000027919 */ /* 0x000e2e0000002100 */
[----:B------:R-:W0:Y:S01]  /*0020*/  S2UR UR4, SR_CTAID.X ;  /* 0x00000000000479c3 */ /* 0x000e220000002500 */
[----:B------:R-:W1:Y:S07]  /*0030*/  LDCU.64 UR6, c[0x0][0x398] ;  /* 0x00007300ff0677ac */ /* 0x000e6e0008000a00 */
[----:B------:R-:W0:Y:S02]  /*0040*/  LDC R3, c[0x0][0x360] ;  /* 0x0000d800ff037b82 */ /* 0x000e240000000800 */
[----:B0-----:R-:W-:-:S05]  /*0050*/  IMAD R2, R3, UR4, R2 ;  /* 0x0000000403027c24 */ /* 0x001fca000f8e0202 */
[----:B-1----:R-:W-:-:S04]  /*0060*/  ISETP.GE.U32.AND P0, PT, R2, UR6, PT ;  /* 0x0000000602007c0c */ /* 0x002fc8000bf06070 */
[----:B------:R-:W-:-:S13]  /*0070*/  ISETP.GE.U32.AND.EX P0, PT, RZ, UR7, PT, P0 ;  /* 0x00000007ff007c0c */ /* 0x000fda000bf06100 */
[----:B------:R-:W-:Y:S05]  /*0080*/  @P0 EXIT ;  /* 0x000000000000094d */ /* 0x000fea0003800000 */
[----:B------:R-:W-:Y:S01]  /*0090*/  ISETP.GE.U32.AND P0, PT, R2, 0x4, PT ;  /* 0x000000040200780c */ /* 0x000fe20003f06070 */
[----:B------:R-:W0:-:S12]  /*00a0*/  LDCU.64 UR4, c[0x0][0x358] ;  /* 0x00006b00ff0477ac */ /* 0x000e180008000a00 */
[----:B------:R-:W-:Y:S05]  /*00b0*/  @!P0 BRA `(.L_x_0) ;  /* 0x0000000000b08947 */ /* 0x000fea0003800000 */
[----:B------:R-:W1:Y:S01]  /*00c0*/  LDC.64 R4, c[0x0][0x380] ;  /* 0x0000e000ff047b82 */ /* 0x000e620000000a00 */
[----:B------:R-:W2:Y:S01]  /*00d0*/  LDCU UR6, c[0x0][0x388] ;  /* 0x00007100ff0677ac */ /* 0x000ea20008000800 */
[----:B------:R-:W-:Y:S01]  /*00e0*/  BSSY.RECONVERGENT B0, `(.L_x_1) ;  /* 0x0000024000007945 */ /* 0x000fe20003800200 */
[----:B--2---:R-:W-:-:S07]  /*00f0*/  IMAD.U32 R7, RZ, RZ, UR6 ;  /* 0x00000006ff077e24 */ /* 0x004fce000f8e00ff */
.L_x_5:
[----:B------:R-:W-:-:S05]  /*0100*/  VIADD R7, R7, 0xffffffff ;  /* 0xffffffff07077836 */ /* 0x000fca0000000000 */
[----:B------:R-:W-:-:S13]  /*0110*/  ISETP.GE.AND P0, PT, R7, 0x1, PT ;  /* 0x000000010700780c */ /* 0x000fda0003f06270 */
[----:B0-----:R-:W-:Y:S05]  /*0120*/  @!P0 EXIT ;  /* 0x000000000000894d */ /* 0x001fea0003800000 */
[----:B-1----:R-:W-:-:S06]  /*0130*/  IMAD.WIDE.U32 R8, R7, 0x8, R4 ;  /* 0x0000000807087825 */ /* 0x002fcc00078e0004 */
[----:B------:R-:W2:Y:S01]  /*0140*/  LDG.E.64 R8, desc[UR4][R8.64] ;  /* 0x0000000408087981 */ /* 0x000ea2000c1e1b00 */
[----:B------:R-:W-:Y:S01]  /*0150*/  BSSY.RECONVERGENT B1, `(.L_x_2) ;  /* 0x000001b000017945 */ /* 0x000fe20003800200 */
[----:B--2---:R-:W-:-:S13]  /*0160*/  ISETP.NE.U32.AND P0, PT, R9, RZ, PT ;  /* 0x000000ff0900720c */ /* 0x004fda0003f05070 */
[----:B------:R-:W-:Y:S05]  /*0170*/  @P0 BRA `(.L_x_3) ;  /* 0x0000000000500947 */ /* 0x000fea0003800000 */
[----:B------:R-:W0:Y:S01]  /*0180*/  I2F.U32.RP R0, R8 ;  /* 0x0000000800007306 */ /* 0x000e220000209000 */
[----:B------:R-:W-:Y:S02]  /*0190*/  IADD3 R13, PT, PT, RZ, -R8, RZ ;  /* 0x80000008ff0d7210 */ /* 0x000fe40007ffe0ff */
[----:B------:R-:W-:-:S05]  /*01a0*/  ISETP.NE.U32.AND P1, PT, R8, RZ, PT ;  /* 0x000000ff0800720c */ /* 0x000fca0003f25070 */
[----:B0-----:R-:W0:Y:S02]  /*01b0*/  MUFU.RCP R0, R0 ;  /* 0x0000000000007308 */ /* 0x001e240000001000 */
[----:B0-----:R-:W-:-:S06]  /*01c0*/  VIADD R10, R0, 0xffffffe ;  /* 0x0ffffffe000a7836 */ /* 0x001fcc0000000000 */
[----:B------:R0:W1:Y:S02]  /*01d0*/  F2I.FTZ.U32.TRUNC.NTZ R11, R10 ;  /* 0x0000000a000b7305 */ /* 0x000064000021f000 */
[----:B0-----:R-:W-:Y:S02]  /*01e0*/  IMAD.MOV.U32 R10, RZ, RZ, RZ ;  /* 0x000000ffff0a7224 */ /* 0x001fe400078e00ff */
[----:B-1----:R-:W-:-:S04]  /*01f0*/  IMAD R13, R13, R11, RZ ;  /* 0x0000000b0d0d7224 */ /* 0x002fc800078e02ff */
[----:B------:R-:W-:-:S06]  /*0200*/  IMAD.HI.U32 R11, R11, R13, R10 ;  /* 0x0000000d0b0b7227 */ /* 0x000fcc00078e000a */
[----:B------:R-:W-:-:S04]  /*0210*/  IMAD.HI.U32 R11, R11, R2, RZ ;  /* 0x000000020b0b7227 */ /* 0x000fc800078e00ff */
[----:B------:R-:W-:-:S04]  /*0220*/  IMAD.MOV R11, RZ, RZ, -R11 ;  /* 0x000000ffff0b7224 */ /* 0x000fc800078e0a0b */
[----:B------:R-:W-:-:S05]  /*0230*/  IMAD R11, R8, R11, R2 ;  /* 0x0000000b080b7224 */ /* 0x000fca00078e0202 */
[----:B------:R-:W-:-:S13]  /*0240*/  ISETP.GE.U32.AND P0, PT, R11, R8, PT ;  /* 0x000000080b00720c */ /* 0x000fda0003f06070 */
[----:B------:R-:W-:-:S04]  /*0250*/  @P0 IADD3 R11, PT, PT, -R8, R11, RZ ;  /* 0x0000000b080b0210 */ /* 0x000fc80007ffe1ff */
[----:B------:R-:W-:-:S13]  /*0260*/  ISETP.GE.U32.AND P0, PT, R11, R8, PT ;  /* 0x000000080b00720c */ /* 0x000fda0003f06070 */
[----:B------:R-:W-:Y:S01]  /*0270*/  @P0 IMAD.IADD R11, R11, 0x1, -R8 ;  /* 0x000000010b0b0824 */ /* 0x000fe200078e0a08 */
[----:B------:R-:W-:-:S04]  /*0280*/  @!P1 LOP3.LUT R11, RZ, R8, RZ, 0x33, !PT ;  /* 0x00000008ff0b9212 */ /* 0x000fc800078e33ff */
[----:B------:R-:W-:-:S04]  /*0290*/  ISETP.NE.U32.AND P0, PT, R11, RZ, PT ;  /* 0x000000ff0b00720c */ /* 0x000fc80003f05070 */
[----:B------:R-:W-:Y:S01]  /*02a0*/  ISETP.NE.AND.EX P0, PT, RZ, RZ, PT, P0 ;  /* 0x000000ffff00720c */ /* 0x000fe20003f05300 */
[----:B------:R-:W-:-:S12]  /*02b0*/  BRA `(.L_x_4) ;  /* 0x0000000000107947 */ /* 0x000fd80003800000 */
.L_x_3:
[----:B------:R-:W-:-:S07]  /*02c0*/  MOV R0, 0x2e0 ;  /* 0x000002e000007802 */ /* 0x000fce0000000f00 */
[----:B------:R-:W-:Y:S05]  /*02d0*/  CALL.REL.NOINC `($__internal_0_$__cuda_sm20_rem_u64) ;  /* 0x0000000000407944 */ /* 0x000fea0003c00000 */
[----:B------:R-:W-:-:S04]  /*02e0*/  ISETP.NE.U32.AND P0, PT, R6, RZ, PT ;  /* 0x000000ff0600720c */ /* 0x000fc80003f05070 */
[----:B------:R-:W-:-:S13]  /*02f0*/  ISETP.NE.AND.EX P0, PT, R12, RZ, PT, P0 ;  /* 0x000000ff0c00720c */ /* 0x000fda0003f05300 */
.L_x_4:
[----:B------:R-:W-:Y:S05]  /*0300*/  BSYNC.RECONVERGENT B1 ;  /* 0x0000000000017941 */ /* 0x000fea0003800200 */
.L_x_2:
[----:B------:R-:W-:Y:S05]  /*0310*/  @P0 BRA `(.L_x_5) ;  /* 0xfffffffc00780947 */ /* 0x000fea000383ffff */
[----:B------:R-:W-:Y:S05]  /*0320*/  BSYNC.RECONVERGENT B0 ;  /* 0x0000000000007941 */ /* 0x000fea0003800200 */
.L_x_1:
[----:B------:R-:W0:Y:S02]  /*0330*/  LDCU.64 UR6, c[0x0][0x390] ;  /* 0x00007200ff0677ac */ /* 0x000e240008000a00 */
[----:B0-----:R-:W-:-:S04]  /*0340*/  LEA R4, P0, R2, UR6, 0x3 ;  /* 0x0000000602047c11 */ /* 0x001fc8000f8018ff */
[----:B------:R-:W-:-:S05]  /*0350*/  LEA.HI.X R5, R2, UR7, RZ, 0x3, P0 ;  /* 0x0000000702057c11 */ /* 0x000fca00080f1cff */
[----:B------:R-:W-:Y:S01]  /*0360*/  STG.E.64 desc[UR4][R4.64], R8 ;  /* 0x0000000804007986 */ /* 0x000fe2000c101b04 */
[----:B------:R-:W-:Y:S05]  /*0370*/  EXIT ;  /* 0x000000000000794d */ /* 0x000fea0003800000 */
.L_x_0:
[----:B------:R-:W1:Y:S01]  /*0380*/  LDCU.64 UR6, c[0x0][0x390] ;  /* 0x00007200ff0677ac */ /* 0x000e620008000a00 */
[----:B------:R-:W-:Y:S01]  /*0390*/  IMAD.MOV.U32 R3, RZ, RZ, RZ ;  /* 0x000000ffff037224 */ /* 0x000fe200078e00ff */
[----:B-1----:R-:W-:-:S04]  /*03a0*/  LEA R4, P0, R2, UR6, 0x3 ;  /* 0x0000000602047c11 */ /* 0x002fc8000f8018ff */
[----:B------:R-:W-:-:S05]  /*03b0*/  LEA.HI.X R5, R2, UR7, RZ, 0x3, P0 ;  /* 0x0000000702057c11 */ /* 0x000fca00080f1cff */
[----:B0-----:R-:W-:Y:S01]  /*03c0*/  STG.E.64 desc[UR4][R4.64], R2 ;  /* 0x0000000204007986 */ /* 0x001fe2000c101b04 */
[----:B------:R-:W-:Y:S05]  /*03d0*/  EXIT ;  /* 0x000000000000794d */ /* 0x000fea0003800000 */
        .weak           $__internal_0_$__cuda_sm20_rem_u64
        .type           $__internal_0_$__cuda_sm20_rem_u64,@function
        .size           $__internal_0_$__cuda_sm20_rem_u64,(.L_x_7 - $__internal_0_$__cuda_sm20_rem_u64)
$__internal_0_$__cuda_sm20_rem_u64:
[----:B------:R-:W0:Y:S08]  /*03e0*/  I2F.U64.RP R6, R8 ;  /* 0x0000000800067312 */ /* 0x000e300000309000 */
[----:B0-----:R-:W0:Y:S02]  /*03f0*/  MUFU.RCP R6, R6 ;  /* 0x0000000600067308 */ /* 0x001e240000001000 */
[----:B0-----:R-:W-:-:S06]  /*0400*/  IADD3 R10, PT, PT, R6, 0x1ffffffe, RZ ;  /* 0x1ffffffe060a7810 */ /* 0x001fcc0007ffe0ff */
[----:B------:R-:W0:Y:S02]  /*0410*/  F2I.U64.TRUNC R10, R10 ;  /* 0x0000000a000a7311 */ /* 0x000e24000020d800 */
[----:B0-----:R-:W-:-:S04]  /*0420*/  IMAD.WIDE.U32 R12, R10, R8, RZ ;  /* 0x000000080a0c7225 */ /* 0x001fc800078e00ff */
[----:B------:R-:W-:Y:S01]  /*0430*/  IMAD R13, R10, R9, R13 ;  /* 0x000000090a0d7224 */ /* 0x000fe200078e020d */
[----:B------:R-:W-:-:S03]  /*0440*/  IADD3 R15, P0, PT, RZ, -R12, RZ ;  /* 0x8000000cff0f7210 */ /* 0x000fc60007f1e0ff */
[----:B------:R-:W-:Y:S02]  /*0450*/  IMAD R13, R11, R8, R13 ;  /* 0x000000080b0d7224 */ /* 0x000fe400078e020d */
[----:B------:R-:W-:-:S04]  /*0460*/  IMAD.HI.U32 R12, R10, R15, RZ ;  /* 0x0000000f0a0c7227 */ /* 0x000fc800078e00ff */
[----:B------:R-:W-:Y:S02]  /*0470*/  IMAD.X R17, RZ, RZ, ~R13, P0 ;  /* 0x000000ffff117224 */ /* 0x000fe400000e0e0d */
[----:B------:R-:W-:Y:S02]  /*0480*/  IMAD.MOV.U32 R13, RZ, RZ, R10 ;  /* 0x000000ffff0d7224 */ /* 0x000fe400078e000a */
[-C--:B------:R-:W-:Y:S02]  /*0490*/  IMAD R19, R11, R17.reuse, RZ ;  /* 0x000000110b137224 */ /* 0x080fe400078e02ff */
[----:B------:R-:W-:-:S04]  /*04a0*/  IMAD.WIDE.U32 R12, P0, R10, R17, R12 ;  /* 0x000000110a0c7225 */ /* 0x000fc8000780000c */
[----:B------:R-:W-:-:S04]  /*04b0*/  IMAD.HI.U32 R17, R11, R17, RZ ;  /* 0x000000110b117227 */ /* 0x000fc800078e00ff */
[----:B------:R-:W-:Y:S01]  /*04c0*/  IMAD.HI.U32 R12, P1, R11, R15, R12 ;  /* 0x0000000f0b0c7227 */ /* 0x000fe2000782000c */
[----:B------:R-:W-:-:S04]  /*04d0*/  IADD3.X R6, PT, PT, R17, R11, RZ, P0, !PT ;  /* 0x0000000b11067210 */ /* 0x000fc800007fe4ff */
[----:B------:R-:W-:-:S04]  /*04e0*/  IADD3 R13, P2, PT, R19, R12, RZ ;  /* 0x0000000c130d7210 */ /* 0x000fc80007f5e0ff */
[----:B------:R-:W-:Y:S01]  /*04f0*/  IADD3.X R15, PT, PT, RZ, RZ, R6, P2, P1 ;  /* 0x000000ffff0f7210 */ /* 0x000fe200017e2406 */
[----:B------:R-:W-:-:S04]  /*0500*/  IMAD.WIDE.U32 R10, R13, R8, RZ ;  /* 0x000000080d0a7225 */ /* 0x000fc800078e00ff */
[----:B------:R-:W-:Y:S01]  /*0510*/  IMAD R6, R13, R9, R11 ;  /* 0x000000090d067224 */ /* 0x000fe200078e020b */
[----:B------:R-:W-:-:S03]  /*0520*/  IADD3 R11, P0, PT, RZ, -R10, RZ ;  /* 0x8000000aff0b7210 */ /* 0x000fc60007f1e0ff */
[----:B------:R-:W-:Y:S02]  /*0530*/  IMAD R6, R15, R8, R6 ;  /* 0x000000080f067224 */ /* 0x000fe400078e0206 */
[----:B------:R-:W-:-:S04]  /*0540*/  IMAD.HI.U32 R12, R13, R11, RZ ;  /* 0x0000000b0d0c7227 */ /* 0x000fc800078e00ff */
[----:B------:R-:W-:-:S04]  /*0550*/  IMAD.X R6, RZ, RZ, ~R6, P0 ;  /* 0x000000ffff067224 */ /* 0x000fc800000e0e06 */
[----:B------:R-:W-:-:S04]  /*0560*/  IMAD.WIDE.U32 R12, P0, R13, R6, R12 ;  /* 0x000000060d0c7225 */ /* 0x000fc8000780000c */
[C---:B------:R-:W-:Y:S02]  /*0570*/  IMAD R10, R15.reuse, R6, RZ ;  /* 0x000000060f0a7224 */ /* 0x040fe400078e02ff */
[----:B------:R-:W-:-:S04]  /*0580*/  IMAD.HI.U32 R13, P1, R15, R11, R12 ;  /* 0x0000000b0f0d7227 */ /* 0x000fc8000782000c */
[----:B------:R-:W-:Y:S02]  /*0590*/  HFMA2 R11, -RZ, RZ, 0, 0 ;  /* 0x00000000ff0b7431 */ /* 0x000fe400000001ff */
[----:B------:R-:W-:Y:S01]  /*05a0*/  IMAD.HI.U32 R6, R15, R6, RZ ;  /* 0x000000060f067227 */ /* 0x000fe200078e00ff */
[----:B------:R-:W-:-:S03]  /*05b0*/  IADD3 R13, P2, PT, R10, R13, RZ ;  /* 0x0000000d0a0d7210 */ /* 0x000fc60007f5e0ff */
[----:B------:R-:W-:Y:S02]  /*05c0*/  IMAD.X R15, R6, 0x1, R15, P0 ;  /* 0x00000001060f7824 */ /* 0x000fe400000e060f */
[----:B------:R-:W-:-:S03]  /*05d0*/  IMAD.HI.U32 R10, R13, R2, RZ ;  /* 0x000000020d0a7227 */ /* 0x000fc600078e00ff */
[----:B------:R-:W-:Y:S01]  /*05e0*/  IADD3.X R15, PT, PT, RZ, RZ, R15, P2, P1 ;  /* 0x000000ffff0f7210 */ /* 0x000fe200017e240f */
[----:B------:R-:W-:-:S04]  /*05f0*/  IMAD.WIDE.U32 R10, RZ, R13, R10 ;  /* 0x0000000dff0a7225 */ /* 0x000fc800078e000a */
[----:B------:R-:W-:-:S04]  /*0600*/  IMAD.HI.U32 R10, P0, R15, R2, R10 ;  /* 0x000000020f0a7227 */ /* 0x000fc8000780000a */
[----:B------:R-:W-:Y:S01]  /*0610*/  IMAD.X R6, RZ, RZ, RZ, P0 ;  /* 0x000000ffff067224 */ /* 0x000fe200000e06ff */
[----:B------:R-:W-:-:S05]  /*0620*/  IADD3 R13, P1, PT, RZ, R10, RZ ;  /* 0x0000000aff0d7210 */ /* 0x000fca0007f3e0ff */
[----:B------:R-:W-:-:S04]  /*0630*/  IMAD.WIDE.U32 R10, R13, R8, RZ ;  /* 0x000000080d0a7225 */ /* 0x000fc800078e00ff */
[----:B------:R-:W-:Y:S01]  /*0640*/  IMAD.X R15, RZ, RZ, R6, P1 ;  /* 0x000000ffff0f7224 */ /* 0x000fe200008e0606 */
[----:B------:R-:W-:Y:S01]  /*0650*/  IADD3 R17, P1, PT, -R10, R2, RZ ;  /* 0x000000020a117210 */ /* 0x000fe20007f3e1ff */
[----:B------:R-:W-:Y:S01]  /*0660*/  IMAD R13, R13, R9, R11 ;  /* 0x000000090d0d7224 */ /* 0x000fe200078e020b */
[----:B------:R-:W-:Y:S02]  /*0670*/  MOV R10, R0 ;  /* 0x00000000000a7202 */ /* 0x000fe40000000f00 */
[-C--:B------:R-:W-:Y:S01]  /*0680*/  ISETP.GE.U32.AND P0, PT, R17, R8.reuse, PT ;  /* 0x000000081100720c */ /* 0x080fe20003f06070 */
[----:B------:R-:W-:-:S05]  /*0690*/  IMAD R13, R15, R8, R13 ;  /* 0x000000080f0d7224 */ /* 0x000fca00078e020d */
[----:B------:R-:W-:Y:S02]  /*06a0*/  IADD3.X R15, PT, PT, RZ, ~R13, RZ, P1, !PT ;  /* 0x8000000dff0f7210 */ /* 0x000fe40000ffe4ff */
[----:B------:R-:W-:Y:S02]  /*06b0*/  IADD3 R11, P1, PT, -R8, R17, RZ ;  /* 0x00000011080b7210 */ /* 0x000fe40007f3e1ff */
[----:B------:R-:W-:-:S03]  /*06c0*/  ISETP.GE.U32.AND.EX P0, PT, R15, R9, PT, P0 ;  /* 0x000000090f00720c */ /* 0x000fc60003f06100 */
[----:B------:R-:W-:Y:S01]  /*06d0*/  IMAD.X R13, R15, 0x1, ~R9, P1 ;  /* 0x000000010f0d7824 */ /* 0x000fe200008e0e09 */
[----:B------:R-:W-:Y:S02]  /*06e0*/  SEL R11, R11, R17, P0 ;  /* 0x000000110b0b7207 */ /* 0x000fe40000000000 */
[C---:B------:R-:W-:Y:S02]  /*06f0*/  ISETP.NE.U32.AND P1, PT, R8.reuse, RZ, PT ;  /* 0x000000ff0800720c */ /* 0x040fe40003f25070 */
[----:B------:R-:W-:Y:S02]  /*0700*/  SEL R13, R13, R15, P0 ;  /* 0x0000000f0d0d7207 */ /* 0x000fe40000000000 */
[----:B------:R-:W-:Y:S02]  /*0710*/  ISETP.GE.U32.AND P0, PT, R11, R8, PT ;  /* 0x000000080b00720c */ /* 0x000fe40003f06070 */
[----:B------:R-:W-:Y:S02]  /*0720*/  IADD3 R6, P2, PT, -R8, R11, RZ ;  /* 0x0000000b08067210 */ /* 0x000fe40007f5e1ff */
[----:B------:R-:W-:-:S02]  /*0730*/  ISETP.GE.U32.AND.EX P0, PT, R13, R9, PT, P0 ;  /* 0x000000090d00720c */ /* 0x000fc40003f06100 */
[----:B------:R-:W-:Y:S01]  /*0740*/  ISETP.NE.AND.EX P1, PT, R9, RZ, PT, P1 ;  /* 0x000000ff0900720c */ /* 0x000fe20003f25310 */
[----:B------:R-:W-:Y:S01]  /*0750*/  IMAD.X R12, R13, 0x1, ~R9, P2 ;  /* 0x000000010d0c7824 */ /* 0x000fe200010e0e09 */
[----:B------:R-:W-:Y:S01]  /*0760*/  SEL R6, R6, R11, P0 ;  /* 0x0000000b06067207 */ /* 0x000fe20000000000 */
[----:B------:R-:W-:-:S03]  /*0770*/  IMAD.MOV.U32 R11, RZ, RZ, 0x0 ;  /* 0x00000000ff0b7424 */ /* 0x000fc600078e00ff */
[----:B------:R-:W-:Y:S02]  /*0780*/  SEL R12, R12, R13, P0 ;  /* 0x0000000d0c0c7207 */ /* 0x000fe40000000000 */
[----:B------:R-:W-:Y:S02]  /*0790*/  SEL R6, R6, 0xffffffff, P1 ;  /* 0xffffffff06067807 */ /* 0x000fe40000800000 */
[----:B------:R-:W-:Y:S01]  /*07a0*/  SEL R12, R12, 0xffffffff, P1 ;  /* 0xffffffff0c0c7807 */ /* 0x000fe20000800000 */
[----:B------:R-:W-:Y:S06]  /*07b0*/  RET.REL.NODEC R10 `(_Z6kernelPmmS_m) ;  /* 0xfffffff80a107950 */ /* 0x000fec0003c3ffff */
.L_x_6:
[----:B------:R-:W-:-:S00]  /*07c0*/  BRA `(.L_x_6) ;  /* 0xfffffffc00fc7947 */ /* 0x000fc0000383ffff */
[----:B------:R-:W-:-:S00]  /*07d0*/  NOP ;  /* 0x0000000000007918 */ /* 0x000fc00000000000 */
        /* <DEDUP_REMOVED lines=10> */
.L_x_7:


//--------------------- .nv.shared.reserved.0     --------------------------
	.section	.nv.shared.reserved.0,"aw",@nobits
	.weak		__nv_reservedSMEM_offset_0_alias
	.size		__nv_reservedSMEM_offset_0_alias, 0, 64
	.other		__nv_reservedSMEM_offset_0_alias,@"STO_CUDA_RESERVED_SHARED STV_DEFAULT"
__nv_reservedSMEM_offset_0_alias:
	.zero		0
	.zero		64


//--------------------- .nv.constant0._Z6kernelPmmS_m --------------------------
	.section	.nv.constant0._Z6kernelPmmS_m,"a",@progbits
	.sectionflags	@""
	.align	4
.nv.constant0._Z6kernelPmmS_m:
	.zero		928


//--------------------- SYMBOLS --------------------------

	.type		.nv.reservedSmem.offset0,@object
	.size		.nv.reservedSmem.offset0,0x4
